	.headerflags	@"EF_CUDA_TEXMODE_UNIFIED EF_CUDA_64BIT_ADDRESS EF_CUDA_ACCELERATORS EF_CUDA_SM90 EF_CUDA_VIRTUAL_SM(EF_CUDA_SM90)"
	.elftype	@"ET_EXEC"


//--------------------- .nv.info                  --------------------------
	.section	.nv.info,"",@"SHT_CUDA_INFO"
	.align	4


	//----- nvinfo : EIATTR_REGCOUNT
	.align		4
        /*0000*/ 	.byte	0x04, 0x2f
        /*0002*/ 	.short	(.L_2 - .L_1)
	.align		4
.L_1:
        /*0004*/ 	.word	index@(triton_per_fused__native_batch_norm_legit_add_convolution_12)
        /*0008*/ 	.word	0x00000020


	//----- nvinfo : EIATTR_MIN_STACK_SIZE
	.align		4
.L_2:
        /*000c*/ 	.byte	0x04, 0x12
        /*000e*/ 	.short	(.L_4 - .L_3)
	.align		4
.L_3:
        /*0010*/ 	.word	index@(triton_per_fused__native_batch_norm_legit_add_convolution_12)
        /*0014*/ 	.word	0x00000000


	//----- nvinfo : EIATTR_FRAME_SIZE
	.align		4
.L_4:
        /*0018*/ 	.byte	0x04, 0x11
        /*001a*/ 	.short	(.L_6 - .L_5)
	.align		4
.L_5:
        /*001c*/ 	.word	index@(triton_per_fused__native_batch_norm_legit_add_convolution_12)
        /*0020*/ 	.word	0x00000000


	//----- nvinfo : EIATTR_MIN_STACK_SIZE
	.align		4
.L_6:
        /*0024*/ 	.byte	0x04, 0x12
        /*0026*/ 	.short	(.L_8 - .L_7)
	.align		4
.L_7:
        /*0028*/ 	.word	index@(triton_per_fused__native_batch_norm_legit_add_convolution_12)
        /*002c*/ 	.word	0x00000000
.L_8:


//--------------------- .nv.info.triton_per_fused__native_batch_norm_legit_add_convolution_12 --------------------------
	.section	.nv.info.triton_per_fused__native_batch_norm_legit_add_convolution_12,"",@"SHT_CUDA_INFO"
	.sectionflags	@""
	.align	4


	//----- nvinfo : EIATTR_CUDA_API_VERSION
	.align		4
        /*0000*/ 	.byte	0x04, 0x37
        /*0002*/ 	.short	(.L_10 - .L_9)
.L_9:
        /*0004*/ 	.word	0x0000007c


	//----- nvinfo : EIATTR_KPARAM_INFO
	.align		4
.L_10:
        /*0008*/ 	.byte	0x04, 0x17
        /*000a*/ 	.short	(.L_12 - .L_11)
.L_11:
        /*000c*/ 	.word	0x00000000
        /*0010*/ 	.short	0x0009
        /*0012*/ 	.short	0x0044
        /*0014*/ 	.byte	0x00, 0xf0, 0x11, 0x00


	//----- nvinfo : EIATTR_KPARAM_INFO
	.align		4
.L_12:
        /*0018*/ 	.byte	0x04, 0x17
        /*001a*/ 	.short	(.L_14 - .L_13)
.L_13:
        /*001c*/ 	.word	0x00000000
        /*0020*/ 	.short	0x0008
        /*0022*/ 	.short	0x0040
        /*0024*/ 	.byte	0x00, 0xf0, 0x11, 0x00


	//----- nvinfo : EIATTR_KPARAM_INFO
	.align		4
.L_14:
        /*0028*/ 	.byte	0x04, 0x17
        /*002a*/ 	.short	(.L_16 - .L_15)
.L_15:
        /*002c*/ 	.word	0x00000000
        /*0030*/ 	.short	0x0007
        /*0032*/ 	.short	0x0038
        /*0034*/ 	.byte	0x00, 0xf4, 0x21, 0x00


	//----- nvinfo : EIATTR_KPARAM_INFO
	.align		4
.L_16:
        /*0038*/ 	.byte	0x04, 0x17
        /*003a*/ 	.short	(.L_18 - .L_17)
.L_17:
        /*003c*/ 	.word	0x00000000
        /*0040*/ 	.short	0x0006
        /*0042*/ 	.short	0x0030
        /*0044*/ 	.byte	0x00, 0xf4, 0x21, 0x00


	//----- nvinfo : EIATTR_KPARAM_INFO
	.align		4
.L_18:
        /*0048*/ 	.byte	0x04, 0x17
        /*004a*/ 	.short	(.L_20 - .L_19)
.L_19:
        /*004c*/ 	.word	0x00000000
        /*0050*/ 	.short	0x0005
        /*0052*/ 	.short	0x0028
        /*0054*/ 	.byte	0x00, 0xf4, 0x21, 0x00


	//----- nvinfo : EIATTR_KPARAM_INFO
	.align		4
.L_20:
        /*0058*/ 	.byte	0x04, 0x17
        /*005a*/ 	.short	(.L_22 - .L_21)
.L_21:
        /*005c*/ 	.word	0x00000000
        /*0060*/ 	.short	0x0004
        /*0062*/ 	.short	0x0020
        /*0064*/ 	.byte	0x00, 0xf4, 0x21, 0x00


	//----- nvinfo : EIATTR_KPARAM_INFO
	.align		4
.L_22:
        /*0068*/ 	.byte	0x04, 0x17
        /*006a*/ 	.short	(.L_24 - .L_23)
.L_23:
        /*006c*/ 	.word	0x00000000
        /*0070*/ 	.short	0x0003
        /*0072*/ 	.short	0x0018
        /*0074*/ 	.byte	0x00, 0xf4, 0x21, 0x00


	//----- nvinfo : EIATTR_KPARAM_INFO
	.align		4
.L_24:
        /*0078*/ 	.byte	0x04, 0x17
        /*007a*/ 	.short	(.L_26 - .L_25)
.L_25:
        /*007c*/ 	.word	0x00000000
        /*0080*/ 	.short	0x0002
        /*0082*/ 	.short	0x0010
        /*0084*/ 	.byte	0x00, 0xf4, 0x21, 0x00


	//----- nvinfo : EIATTR_KPARAM_INFO
	.align		4
.L_26:
        /*0088*/ 	.byte	0x04, 0x17
        /*008a*/ 	.short	(.L_28 - .L_27)
.L_27:
        /*008c*/ 	.word	0x00000000
        /*0090*/ 	.short	0x0001
        /*0092*/ 	.short	0x0008
        /*0094*/ 	.byte	0x00, 0xf4, 0x21, 0x00


	//----- nvinfo : EIATTR_KPARAM_INFO
	.align		4
.L_28:
        /*0098*/ 	.byte	0x04, 0x17
        /*009a*/ 	.short	(.L_30 - .L_29)
.L_29:
        /*009c*/ 	.word	0x00000000
        /*00a0*/ 	.short	0x0000
        /*00a2*/ 	.short	0x0000
        /*00a4*/ 	.byte	0x00, 0xf4, 0x21, 0x00


	//----- nvinfo : EIATTR_SPARSE_MMA_MASK
	.align		4
.L_30:
        /*00a8*/ 	.byte	0x03, 0x50
        /*00aa*/ 	.short	0x0000


	//----- nvinfo : EIATTR_MAXREG_COUNT
	.align		4
        /*00ac*/ 	.byte	0x03, 0x1b
        /*00ae*/ 	.short	0x00ff


	//----- nvinfo : EIATTR_COOP_GROUP_MASK_REGIDS
	.align		4
        /*00b0*/ 	.byte	0x04, 0x29
        /*00b2*/ 	.short	(.L_32 - .L_31)


	//   ....[0]....
.L_31:
        /*00b4*/ 	.word	0xffffffff


	//   ....[1]....
        /*00b8*/ 	.word	0xffffffff


	//   ....[2]....
        /*00bc*/ 	.word	0xffffffff


	//   ....[3]....
        /*00c0*/ 	.word	0xffffffff


	//   ....[4]....
        /*00c4*/ 	.word	0xffffffff


	//   ....[5]....
        /*00c8*/ 	.word	0xffffffff


	//   ....[6]....
        /*00cc*/ 	.word	0xffffffff


	//   ....[7]....
        /*00d0*/ 	.word	0xffffffff


	//   ....[8]....
        /*00d4*/ 	.word	0xffffffff


	//   ....[9]....
        /*00d8*/ 	.word	0xffffffff


	//   ....[10]....
        /*00dc*/ 	.word	0xffffffff


	//   ....[11]....
        /*00e0*/ 	.word	0xffffffff


	//----- nvinfo : EIATTR_COOP_GROUP_INSTR_OFFSETS
	.align		4
.L_32:
        /*00e4*/ 	.byte	0x04, 0x28
        /*00e6*/ 	.short	(.L_34 - .L_33)


	//   ....[0]....
.L_33:
        /*00e8*/ 	.word	0x00000290


	//   ....[1]....
        /*00ec*/ 	.word	0x000002b0


	//   ....[2]....
        /*00f0*/ 	.word	0x000002d0


	//   ....[3]....
        /*00f4*/ 	.word	0x000002f0


	//   ....[4]....
        /*00f8*/ 	.word	0x00000320


	//   ....[5]....
        /*00fc*/ 	.word	0x000003b0


	//   ....[6]....
        /*0100*/ 	.word	0x00000530


	//   ....[7]....
        /*0104*/ 	.word	0x00000560


	//   ....[8]....
        /*0108*/ 	.word	0x00000580


	//   ....[9]....
        /*010c*/ 	.word	0x000005a0


	//   ....[10]....
        /*0110*/ 	.word	0x000005c0


	//   ....[11]....
        /*0114*/ 	.word	0x00000620


	//----- nvinfo : EIATTR_EXIT_INSTR_OFFSETS
	.align		4
.L_34:
        /*0118*/ 	.byte	0x04, 0x1c
        /*011a*/ 	.short	(.L_36 - .L_35)


	//   ....[0]....
.L_35:
        /*011c*/ 	.word	0x000007a0


	//   ....[1]....
        /*0120*/ 	.word	0x000007c0


	//----- nvinfo : EIATTR_REQNTID
	.align		4
.L_36:
        /*0124*/ 	.byte	0x04, 0x10
        /*0126*/ 	.short	(.L_38 - .L_37)
.L_37:
        /*0128*/ 	.word	0x00000040
        /*012c*/ 	.word	0x00000001
        /*0130*/ 	.word	0x00000001


	//----- nvinfo : EIATTR_CBANK_PARAM_SIZE
	.align		4
.L_38:
        /*0134*/ 	.byte	0x03, 0x19
        /*0136*/ 	.short	0x0048


	//----- nvinfo : EIATTR_PARAM_CBANK
	.align		4
        /*0138*/ 	.byte	0x04, 0x0a
        /*013a*/ 	.short	(.L_40 - .L_39)
	.align		4
.L_39:
        /*013c*/ 	.word	index@(.nv.constant0.triton_per_fused__native_batch_norm_legit_add_convolution_12)
        /*0140*/ 	.short	0x0210
        /*0142*/ 	.short	0x0048


	//----- nvinfo : EIATTR_SW_WAR
	.align		4
.L_40:
        /*0144*/ 	.byte	0x04, 0x36
        /*0146*/ 	.short	(.L_42 - .L_41)
.L_41:
        /*0148*/ 	.word	0x00000008
.L_42:


//--------------------- .nv.callgraph             --------------------------
	.section	.nv.callgraph,"",@"SHT_CUDA_CALLGRAPH"
	.align	4
	.sectionentsize	8
	.align		4
        /*0000*/ 	.word	0x00000000
	.align		4
        /*0004*/ 	.word	0xffffffff
	.align		4
        /*0008*/ 	.word	0x00000000
	.align		4
        /*000c*/ 	.word	0xfffffffe
	.align		4
        /*0010*/ 	.word	0x00000000
	.align		4
        /*0014*/ 	.word	0xfffffffd
	.align		4
        /*0018*/ 	.word	0x00000000
	.align		4
        /*001c*/ 	.word	0xfffffffc


//--------------------- .nv.constant4             --------------------------
	.section	.nv.constant4,"a",@progbits
	.align	8
	.align		8
.nv.constant4:
        /*0000*/ 	.dword	_$_str


//--------------------- .text.triton_per_fused__native_batch_norm_legit_add_convolution_12 --------------------------
	.section	.text.triton_per_fused__native_batch_norm_legit_add_convolution_12,"ax",@progbits
	.sectionflags	@"SHF_BARRIERS=1"
	.align	128
        .global         triton_per_fused__native_batch_norm_legit_add_convolution_12
        .type           triton_per_fused__native_batch_norm_legit_add_convolution_12,@function
        .size           triton_per_fused__native_batch_norm_legit_add_convolution_12,(.L_x_1 - triton_per_fused__native_batch_norm_legit_add_convolution_12)
        .other          triton_per_fused__native_batch_norm_legit_add_convolution_12,@"STO_CUDA_ENTRY STV_DEFAULT"
triton_per_fused__native_batch_norm_legit_add_convolution_12:
.text.triton_per_fused__native_batch_norm_legit_add_convolution_12:
[----:B------:R-:W0:Y:S01]  /*0000*/  LDC R1, c[0x0][0x28] ;  /* 0x00000a00ff017b82 */ /* 0x000e220000000800 */
[----:B------:R-:W1:Y:S07]  /*0010*/  S2R R0, SR_CTAID.X ;  /* 0x0000000000007919 */ /* 0x000e6e0000002500 */
[----:B------:R-:W2:Y:S01]  /*0020*/  LDC.64 R24, c[0x0][0x220] ;  /* 0x00008800ff187b82 */ /* 0x000ea20000000a00 */
[----:B------:R-:W-:Y:S01]  /*0030*/  ULDC.64 UR8, c[0x0][0x208] ;  /* 0x0000820000087ab9 */ /* 0x000fe20000000a00 */
[----:B------:R-:W3:Y:S06]  /*0040*/  S2R R23, SR_TID.X ;  /* 0x0000000000177919 */ /* 0x000eec0000002100 */
[----:B------:R-:W4:Y:S08]  /*0050*/  LDC.64 R2, c[0x0][0x210] ;  /* 0x00008400ff027b82 */ /* 0x000f300000000a00 */
[----:B------:R-:W5:Y:S08]  /*0060*/  LDC.64 R28, c[0x0][0x238] ;  /* 0x00008e00ff1c7b82 */ /* 0x000f700000000a00 */
[----:B------:R-:W5:Y:S01]  /*0070*/  LDC.64 R26, c[0x0][0x230] ;  /* 0x00008c00ff1a7b82 */ /* 0x000f620000000a00 */
[----:B-1----:R-:W-:-:S07]  /*0080*/  SHF.R.S32.HI R5, RZ, 0x1f, R0 ;  /* 0x0000001fff057819 */ /* 0x002fce0000011400 */
[----:B------:R-:W1:Y:S01]  /*0090*/  LDC.64 R16, c[0x0][0x218] ;  /* 0x00008600ff107b82 */ /* 0x000e620000000a00 */
[----:B------:R-:W-:Y:S02]  /*00a0*/  LEA.HI R5, R5, R0, RZ, 0x8 ;  /* 0x0000000005057211 */ /* 0x000fe400078f40ff */
[----:B---3--:R-:W-:Y:S02]  /*00b0*/  SHF.L.U32 R20, R23, 0x2, RZ ;  /* 0x0000000217147819 */ /* 0x008fe400000006ff */
[----:B------:R-:W-:Y:S02]  /*00c0*/  LOP3.LUT R5, R5, 0xffffff00, RZ, 0xc0, !PT ;  /* 0xffffff0005057812 */ /* 0x000fe400078ec0ff */
[----:B------:R-:W-:Y:S02]  /*00d0*/  LOP3.LUT R9, R20, 0xfc, RZ, 0xc0, !PT ;  /* 0x000000fc14097812 */ /* 0x000fe400078ec0ff */
[----:B------:R-:W-:Y:S02]  /*00e0*/  IADD3 R5, -R5, R0, RZ ;  /* 0x0000000005057210 */ /* 0x000fe40007ffe1ff */
[----:B------:R-:W-:-:S03]  /*00f0*/  LEA R9, R0, R9, 0x8 ;  /* 0x0000000900097211 */ /* 0x000fc600078e40ff */
[----:B--2---:R-:W-:Y:S02]  /*0100*/  IMAD.WIDE R24, R5, 0x4, R24 ;  /* 0x0000000405187825 */ /* 0x004fe400078e0218 */
[----:B------:R-:W2:Y:S02]  /*0110*/  LDC.64 R4, c[0x0][0x228] ;  /* 0x00008a00ff047b82 */ /* 0x000ea40000000a00 */
[----:B----4-:R-:W-:Y:S02]  /*0120*/  IMAD.WIDE R2, R9, 0x4, R2 ;  /* 0x0000000409027825 */ /* 0x010fe400078e0202 */
[----:B------:R-:W3:Y:S04]  /*0130*/  LDG.E.EL R24, desc[UR8][R24.64] ;  /* 0x0000000818187981 */ /* 0x000ee8000c2e1900 */
[----:B------:R-:W3:Y:S01]  /*0140*/  LDG.E.128 R12, desc[UR8][R2.64] ;  /* 0x00000008020c7981 */ /* 0x000ee2000c1e1d00 */
[----:B-----5:R-:W-:-:S05]  /*0150*/  IMAD.WIDE R28, R0, 0x4, R28 ;  /* 0x00000004001c7825 */ /* 0x020fca00078e021c */
[----:B------:R-:W4:Y:S01]  /*0160*/  LDG.E.EL R22, desc[UR8][R28.64] ;  /* 0x000000081c167981 */ /* 0x000f22000c2e1900 */
[----:B0-----:R-:W-:-:S05]  /*0170*/  IMAD.WIDE R26, R0, 0x4, R26 ;  /* 0x00000004001a7825 */ /* 0x001fca00078e021a */
[----:B------:R0:W5:Y:S01]  /*0180*/  LDG.E.EL R21, desc[UR8][R26.64] ;  /* 0x000000081a157981 */ /* 0x000162000c2e1900 */
[----:B--2---:R-:W-:-:S04]  /*0190*/  IMAD.WIDE R4, R9, 0x4, R4 ;  /* 0x0000000409047825 */ /* 0x004fc800078e0204 */
[----:B-1----:R-:W-:Y:S02]  /*01a0*/  IMAD.WIDE R16, R9, 0x4, R16 ;  /* 0x0000000409107825 */ /* 0x002fe400078e0210 */
[----:B------:R-:W5:Y:S04]  /*01b0*/  LDG.E.128 R4, desc[UR8][R4.64] ;  /* 0x0000000804047981 */ /* 0x000f68000c1e1d00 */
[----:B------:R-:W2:Y:S01]  /*01c0*/  LDG.E.128 R8, desc[UR8][R16.64] ;  /* 0x0000000810087981 */ /* 0x000ea2000c1e1d00 */
[----:B------:R-:W1:Y:S01]  /*01d0*/  S2UR UR5, SR_CgaCtaId ;  /* 0x00000000000579c3 */ /* 0x000e620000008800 */
[C---:B------:R-:W-:Y:S01]  /*01e0*/  LOP3.LUT P1, RZ, R23.reuse, 0x1f, RZ, 0xc0, !PT ;  /* 0x0000001f17ff7812 */ /* 0x040fe2000782c0ff */
[----:B------:R-:W-:Y:S01]  /*01f0*/  UMOV UR4, 0x400 ;  /* 0x0000040000047882 */ /* 0x000fe20000000000 */
[----:B------:R-:W-:Y:S01]  /*0200*/  ISETP.GE.AND P2, PT, R23, 0x2, PT ;  /* 0x000000021700780c */ /* 0x000fe20003f46270 */
[----:B-1----:R-:W-:Y:S01]  /*0210*/  UPRMT UR4, UR5, 0x654, UR4 ;  /* 0x0000065405047896 */ /* 0x002fe20008000004 */
[--C-:B---3--:R-:W-:Y:S01]  /*0220*/  FADD R12, R12, R24.reuse ;  /* 0x000000180c0c7221 */ /* 0x108fe20000000000 */
[--C-:B------:R-:W-:Y:S01]  /*0230*/  FADD R13, R13, R24.reuse ;  /* 0x000000180d0d7221 */ /* 0x100fe20000000000 */
[----:B------:R-:W-:-:S03]  /*0240*/  FADD R14, R14, R24 ;  /* 0x000000180e0e7221 */ /* 0x000fc60000000000 */
[----:B------:R-:W-:Y:S01]  /*0250*/  FADD R25, R12, R13 ;  /* 0x0000000d0c197221 */ /* 0x000fe20000000000 */
[----:B------:R-:W-:-:S03]  /*0260*/  FADD R15, R15, R24 ;  /* 0x000000180f0f7221 */ /* 0x000fc60000000000 */
[----:B------:R-:W-:-:S04]  /*0270*/  FADD R24, R14, R25 ;  /* 0x000000190e187221 */ /* 0x000fc80000000000 */
[----:B------:R-:W-:-:S05]  /*0280*/  FADD R24, R15, R24 ;  /* 0x000000180f187221 */ /* 0x000fca0000000000 */
[----:B------:R-:W1:Y:S02]  /*0290*/  SHFL.BFLY PT, R25, R24, 0x10, 0x1f ;  /* 0x0e001f0018197f89 */ /* 0x000e6400000e0000 */
[----:B-1----:R-:W-:-:S05]  /*02a0*/  FADD R25, R24, R25 ;  /* 0x0000001918197221 */ /* 0x002fca0000000000 */
[----:B0-----:R-:W0:Y:S02]  /*02b0*/  SHFL.BFLY PT, R26, R25, 0x8, 0x1f ;  /* 0x0d001f00191a7f89 */ /* 0x001e2400000e0000 */
[----:B0-----:R-:W-:-:S05]  /*02c0*/  FADD R26, R25, R26 ;  /* 0x0000001a191a7221 */ /* 0x001fca0000000000 */
[----:B------:R-:W0:Y:S02]  /*02d0*/  SHFL.BFLY PT, R27, R26, 0x4, 0x1f ;  /* 0x0c801f001a1b7f89 */ /* 0x000e2400000e0000 */
[----:B0-----:R-:W-:-:S05]  /*02e0*/  FADD R27, R26, R27 ;  /* 0x0000001b1a1b7221 */ /* 0x001fca0000000000 */
[----:B------:R-:W0:Y:S01]  /*02f0*/  SHFL.BFLY PT, R28, R27, 0x2, 0x1f ;  /* 0x0c401f001b1c7f89 */ /* 0x000e2200000e0000 */
[----:B------:R-:W-:Y:S01]  /*0300*/  LOP3.LUT R24, R23, 0x1, RZ, 0xc0, !PT ;  /* 0x0000000117187812 */ /* 0x000fe200078ec0ff */
[----:B0-----:R-:W-:-:S05]  /*0310*/  FADD R28, R27, R28 ;  /* 0x0000001c1b1c7221 */ /* 0x001fca0000000000 */
[----:B------:R-:W0:Y:S01]  /*0320*/  SHFL.BFLY PT, R29, R28, 0x1, 0x1f ;  /* 0x0c201f001c1d7f89 */ /* 0x000e2200000e0000 */
[----:B------:R-:W-:Y:S02]  /*0330*/  ISETP.NE.U32.AND P0, PT, R24, 0x1, PT ;  /* 0x000000011800780c */ /* 0x000fe40003f05070 */
[----:B------:R-:W-:-:S04]  /*0340*/  SHF.R.U32.HI R24, RZ, 0x3, R23 ;  /* 0x00000003ff187819 */ /* 0x000fc80000011617 */
[----:B------:R-:W-:Y:S01]  /*0350*/  LOP3.LUT R24, R24, 0x4, RZ, 0xc0, !PT ;  /* 0x0000000418187812 */ /* 0x000fe200078ec0ff */
[----:B0-----:R-:W-:-:S05]  /*0360*/  FADD R29, R28, R29 ;  /* 0x0000001d1c1d7221 */ /* 0x001fca0000000000 */
[----:B------:R-:W-:Y:S01]  /*0370*/  @!P1 STS [R24+UR4], R29 ;  /* 0x0000001d18009988 */ /* 0x000fe20008000804 */
[----:B------:R-:W-:Y:S06]  /*0380*/  BAR.SYNC.DEFER_BLOCKING 0x0 ;  /* 0x0000000000007b1d */ /* 0x000fec0000010000 */
[----:B------:R-:W0:Y:S01]  /*0390*/  @!P2 LDS R18, [R20+UR4] ;  /* 0x000000041412a984 */ /* 0x000e220008000800 */
[----:B------:R-:W-:-:S03]  /*03a0*/  ISETP.LT.AND P0, PT, R23, 0x2, P0 ;  /* 0x000000021700780c */ /* 0x000fc60000701270 */
[----:B0-----:R-:W0:Y:S02]  /*03b0*/  SHFL.BFLY PT, R25, R18, 0x1, 0x1f ;  /* 0x0c201f0012197f89 */ /* 0x001e2400000e0000 */
[----:B0-----:R-:W-:-:S08]  /*03c0*/  FADD R27, R18, R25 ;  /* 0x00000019121b7221 */ /* 0x001fd00000000000 */
[----:B------:R0:W-:Y:S01]  /*03d0*/  @P0 STS [R20+UR4], R27 ;  /* 0x0000001b14000988 */ /* 0x0001e20008000804 */
[----:B------:R-:W-:Y:S01]  /*03e0*/  BAR.SYNC.DEFER_BLOCKING 0x0 ;  /* 0x0000000000007b1d */ /* 0x000fe20000010000 */
[----:B------:R-:W-:-:S05]  /*03f0*/  HFMA2.MMA R25, -RZ, RZ, 0.9375, 0 ;  /* 0x3b800000ff197435 */ /* 0x000fca00000001ff */
[----:B------:R-:W1:Y:S05]  /*0400*/  LDS R26, [UR4] ;  /* 0x00000004ff1a7984 */ /* 0x000e6a0008000800 */
[----:B----4-:R-:W-:-:S06]  /*0410*/  FFMA R23, R22, R25, 9.9999997473787516356e-06 ;  /* 0x3727c5ac16177423 */ /* 0x010fcc0000000019 */
[----:B------:R-:W2:Y:S01]  /*0420*/  MUFU.RSQ R23, R23 ;  /* 0x0000001700177308 */ /* 0x000ea20000001400 */
[--C-:B-----5:R-:W-:Y:S01]  /*0430*/  FADD R6, R6, -R21.reuse ;  /* 0x8000001506067221 */ /* 0x120fe20000000000 */
[--C-:B------:R-:W-:Y:S01]  /*0440*/  FADD R22, R7, -R21.reuse ;  /* 0x8000001507167221 */ /* 0x100fe20000000000 */
[----:B0-----:R-:W-:Y:S02]  /*0450*/  FADD R27, R4, -R21 ;  /* 0x80000015041b7221 */ /* 0x001fe40000000000 */
[----:B--2---:R-:W-:Y:S01]  /*0460*/  FFMA R6, R23, R6, R10 ;  /* 0x0000000617067223 */ /* 0x004fe2000000000a */
[----:B-1----:R-:W-:-:S04]  /*0470*/  FADD R26, RZ, R26 ;  /* 0x0000001aff1a7221 */ /* 0x002fc80000000000 */
[----:B------:R-:W-:Y:S01]  /*0480*/  FMUL R18, R26, 0.00390625 ;  /* 0x3b8000001a127820 */ /* 0x000fe20000400000 */
[----:B------:R-:W-:-:S03]  /*0490*/  FADD R26, R5, -R21 ;  /* 0x80000015051a7221 */ /* 0x000fc60000000000 */
[--C-:B------:R-:W-:Y:S01]  /*04a0*/  FADD R5, R13, -R18.reuse ;  /* 0x800000120d057221 */ /* 0x100fe20000000000 */
[----:B------:R-:W-:-:S03]  /*04b0*/  FADD R4, R12, -R18 ;  /* 0x800000120c047221 */ /* 0x000fc60000000000 */
[----:B------:R-:W-:Y:S01]  /*04c0*/  FMUL R7, R5, R5 ;  /* 0x0000000505077220 */ /* 0x000fe20000400000 */
[----:B------:R-:W-:Y:S01]  /*04d0*/  FFMA R10, R23, R26, R9 ;  /* 0x0000001a170a7223 */ /* 0x000fe20000000009 */
[--C-:B------:R-:W-:Y:S02]  /*04e0*/  FADD R21, R14, -R18.reuse ;  /* 0x800000120e157221 */ /* 0x100fe40000000000 */
[----:B------:R-:W-:Y:S01]  /*04f0*/  FFMA R26, R4, R4, R7 ;  /* 0x00000004041a7223 */ /* 0x000fe20000000007 */
[----:B------:R-:W-:-:S03]  /*0500*/  FADD R7, R15, -R18 ;  /* 0x800000120f077221 */ /* 0x000fc60000000000 */
[----:B------:R-:W-:-:S04]  /*0510*/  FFMA R26, R21, R21, R26 ;  /* 0x00000015151a7223 */ /* 0x000fc8000000001a */
[----:B------:R-:W-:-:S05]  /*0520*/  FFMA R26, R7, R7, R26 ;  /* 0x00000007071a7223 */ /* 0x000fca000000001a */
[----:B------:R-:W0:Y:S01]  /*0530*/  SHFL.BFLY PT, R9, R26, 0x10, 0x1f ;  /* 0x0e001f001a097f89 */ /* 0x000e2200000e0000 */
[----:B------:R-:W-:Y:S01]  /*0540*/  FFMA R27, R23, R27, R8 ;  /* 0x0000001b171b7223 */ /* 0x000fe20000000008 */
[----:B0-----:R-:W-:-:S05]  /*0550*/  FADD R9, R26, R9 ;  /* 0x000000091a097221 */ /* 0x001fca0000000000 */
[----:B------:R-:W0:Y:S02]  /*0560*/  SHFL.BFLY PT, R8, R9, 0x8, 0x1f ;  /* 0x0d001f0009087f89 */ /* 0x000e2400000e0000 */
[----:B0-----:R-:W-:-:S05]  /*0570*/  FADD R8, R9, R8 ;  /* 0x0000000809087221 */ /* 0x001fca0000000000 */
[----:B------:R-:W0:Y:S02]  /*0580*/  SHFL.BFLY PT, R29, R8, 0x4, 0x1f ;  /* 0x0c801f00081d7f89 */ /* 0x000e2400000e0000 */
[----:B0-----:R-:W-:-:S05]  /*0590*/  FADD R29, R8, R29 ;  /* 0x0000001d081d7221 */ /* 0x001fca0000000000 */
[----:B------:R-:W0:Y:S02]  /*05a0*/  SHFL.BFLY PT, R28, R29, 0x2, 0x1f ;  /* 0x0c401f001d1c7f89 */ /* 0x000e2400000e0000 */
[----:B0-----:R-:W-:-:S05]  /*05b0*/  FADD R28, R29, R28 ;  /* 0x0000001c1d1c7221 */ /* 0x001fca0000000000 */
[----:B------:R-:W0:Y:S02]  /*05c0*/  SHFL.BFLY PT, R9, R28, 0x1, 0x1f ;  /* 0x0c201f001c097f89 */ /* 0x000e2400000e0000 */
[----:B0-----:R-:W-:Y:S01]  /*05d0*/  FADD R9, R28, R9 ;  /* 0x000000091c097221 */ /* 0x001fe20000000000 */
[----:B------:R-:W-:Y:S06]  /*05e0*/  BAR.SYNC.DEFER_BLOCKING 0x0 ;  /* 0x0000000000007b1d */ /* 0x000fec0000010000 */
[----:B------:R-:W-:Y:S02]  /*05f0*/  @!P1 STS [R24+UR4], R9 ;  /* 0x0000000918009988 */ /* 0x000fe40008000804 */
[----:B------:R-:W-:Y:S06]  /*0600*/  BAR.SYNC.DEFER_BLOCKING 0x0 ;  /* 0x0000000000007b1d */ /* 0x000fec0000010000 */
[----:B------:R-:W0:Y:S04]  /*0610*/  @!P2 LDS R19, [R20+UR4] ;  /* 0x000000041413a984 */ /* 0x000e280008000800 */
[----:B0-----:R-:W0:Y:S01]  /*0620*/  SHFL.BFLY PT, R8, R19, 0x1, 0x1f ;  /* 0x0c201f0013087f89 */ /* 0x001e2200000e0000 */
[----:B------:R-:W-:-:S02]  /*0630*/  UMOV UR6, 0x400 ;  /* 0x0000040000067882 */ /* 0x000fc40000000000 */
[----:B------:R-:W-:Y:S01]  /*0640*/  UPRMT UR5, UR5, 0x654, UR6 ;  /* 0x0000065405057896 */ /* 0x000fe20008000006 */
[----:B0-----:R-:W-:-:S05]  /*0650*/  FADD R29, R19, R8 ;  /* 0x00000008131d7221 */ /* 0x001fca0000000000 */
[----:B------:R-:W-:Y:S01]  /*0660*/  @P0 STS [R20+UR4], R29 ;  /* 0x0000001d14000988 */ /* 0x000fe20008000804 */
[----:B------:R-:W-:Y:S06]  /*0670*/  BAR.SYNC.DEFER_BLOCKING 0x0 ;  /* 0x0000000000007b1d */ /* 0x000fec0000010000 */
[----:B------:R-:W0:Y:S01]  /*0680*/  LDS R8, [UR5] ;  /* 0x00000005ff087984 */ /* 0x000e220008000800 */
[----:B------:R-:W1:Y:S01]  /*0690*/  S2R R28, SR_TID.X ;  /* 0x00000000001c7919 */ /* 0x000e620000002100 */
[----:B------:R-:W-:Y:S01]  /*06a0*/  FFMA R22, R23, R22, R11 ;  /* 0x0000001617167223 */ /* 0x000fe2000000000b */
[----:B0-----:R-:W-:-:S04]  /*06b0*/  FADD R8, RZ, R8 ;  /* 0x00000008ff087221 */ /* 0x001fc80000000000 */
[----:B------:R-:W-:Y:S02]  /*06c0*/  FFMA R26, R8, R25, 9.9999997473787516356e-06 ;  /* 0x3727c5ac081a7423 */ /* 0x000fe40000000019 */
[----:B------:R-:W0:Y:S04]  /*06d0*/  LDC.64 R8, c[0x0][0x248] ;  /* 0x00009200ff087b82 */ /* 0x000e280000000a00 */
[----:B------:R-:W2:Y:S04]  /*06e0*/  MUFU.RSQ R26, R26 ;  /* 0x0000001a001a7308 */ /* 0x000ea80000001400 */
[----:B------:R-:W3:Y:S01]  /*06f0*/  LDC.64 R24, c[0x0][0x240] ;  /* 0x00009000ff187b82 */ /* 0x000ee20000000a00 */
[----:B-1----:R-:W-:Y:S01]  /*0700*/  LOP3.LUT P0, RZ, R28, 0x3f, RZ, 0xc0, !PT ;  /* 0x0000003f1cff7812 */ /* 0x002fe2000780c0ff */
[----:B------:R1:W-:Y:S01]  /*0710*/  STG.E.128 desc[UR8][R2.64], R12 ;  /* 0x0000000c02007986 */ /* 0x0003e2000c101d08 */
[-C--:B--2---:R-:W-:Y:S01]  /*0720*/  FFMA R4, R4, R26.reuse, R27 ;  /* 0x0000001a04047223 */ /* 0x084fe2000000001b */
[-C--:B------:R-:W-:Y:S01]  /*0730*/  FFMA R5, R5, R26.reuse, R10 ;  /* 0x0000001a05057223 */ /* 0x080fe2000000000a */
[-C--:B------:R-:W-:Y:S01]  /*0740*/  FFMA R6, R21, R26.reuse, R6 ;  /* 0x0000001a15067223 */ /* 0x080fe20000000006 */
[----:B------:R-:W-:Y:S01]  /*0750*/  FFMA R7, R7, R26, R22 ;  /* 0x0000001a07077223 */ /* 0x000fe20000000016 */
[----:B0-----:R-:W-:-:S04]  /*0760*/  IMAD.WIDE R8, R0, 0x4, R8 ;  /* 0x0000000400087825 */ /* 0x001fc800078e0208 */
[----:B------:R1:W-:Y:S04]  /*0770*/  STG.E.128 desc[UR8][R16.64], R4 ;  /* 0x0000000410007986 */ /* 0x0003e8000c101d08 */
[----:B------:R1:W-:Y:S01]  /*0780*/  @!P0 STG.E desc[UR8][R8.64], R26 ;  /* 0x0000001a08008986 */ /* 0x0003e2000c101908 */
[----:B---3--:R-:W-:Y:S01]  /*0790*/  IMAD.WIDE R24, R0, 0x4, R24 ;  /* 0x0000000400187825 */ /* 0x008fe200078e0218 */
[----:B------:R-:W-:Y:S06]  /*07a0*/  @P0 EXIT ;  /* 0x000000000000094d */ /* 0x000fec0003800000 */
[----:B------:R-:W-:Y:S01]  /*07b0*/  STG.E desc[UR8][R24.64], R18 ;  /* 0x0000001218007986 */ /* 0x000fe2000c101908 */
[----:B------:R-:W-:Y:S05]  /*07c0*/  EXIT ;  /* 0x000000000000794d */ /* 0x000fea0003800000 */
.L_x_0:
[----:B------:R-:W-:-:S00]  /*07d0*/  BRA `(.L_x_0) ;  /* 0xfffffffc00fc7947 */ /* 0x000fc0000383ffff */
[----:B------:R-:W-:-:S00]  /*07e0*/  NOP ;  /* 0x0000000000007918 */ /* 0x000fc00000000000 */
        /* <DEDUP_REMOVED lines=9> */
.L_x_1:


//--------------------- .nv.global.init           --------------------------
	.section	.nv.global.init,"aw",@progbits
.nv.global.init:
	.type		_$_str,@object
	.size		_$_str,(.L_0 - _$_str)
_$_str:
        /*0000*/ 	.byte	0x5f, 0x5f, 0x43, 0x55, 0x44, 0x41, 0x5f, 0x46, 0x54, 0x5a, 0x00
.L_0:


//--------------------- .nv.shared.triton_per_fused__native_batch_norm_legit_add_convolution_12 --------------------------
	.section	.nv.shared.triton_per_fused__native_batch_norm_legit_add_convolution_12,"aw",@nobits
	.sectionflags	@""
	.align	16
	.zero		1024


//--------------------- .nv.constant0.triton_per_fused__native_batch_norm_legit_add_convolution_12 --------------------------
	.section	.nv.constant0.triton_per_fused__native_batch_norm_legit_add_convolution_12,"a",@progbits
	.sectionflags	@""
	.align	4
.nv.constant0.triton_per_fused__native_batch_norm_legit_add_convolution_12:
	.zero		600
